//
// Generated by NVIDIA NVVM Compiler
//
// Compiler Build ID: CL-36424714
// Cuda compilation tools, release 13.0, V13.0.88
// Based on NVVM 20.0.0
//

.version 9.0
.target sm_100
.address_size 64

	// .globl	main0

.visible .entry main0(
	.param .u64 .ptr .align 1 main0_param_0,
	.param .u64 .ptr .align 1 main0_param_1,
	.param .u64 .ptr .align 1 main0_param_2,
	.param .u64 .ptr .align 1 main0_param_3
)
{
	.reg .b32 	%r<8>;
	.reg .b64 	%rd<9>;

	ld.param.u64 	%rd1, [main0_param_0];
	ld.param.u64 	%rd2, [main0_param_2];
	ld.param.u64 	%rd3, [main0_param_3];
	cvta.to.global.u64 	%rd4, %rd1;
	cvta.to.global.u64 	%rd5, %rd3;
	cvta.to.global.u64 	%rd6, %rd2;
	mov.u32 	%r1, %ctaid.x;
	mov.u32 	%r2, %ntid.x;
	mov.u32 	%r3, %tid.x;
	mad.lo.s32 	%r4, %r1, %r2, %r3;
	ld.global.u32 	%r5, [%rd6];
	ld.global.u32 	%r6, [%rd5];
	add.s32 	%r7, %r6, %r5;
	mul.wide.s32 	%rd7, %r4, 4;
	add.s64 	%rd8, %rd4, %rd7;
	st.global.u32 	[%rd8], %r7;
	ret;

}


// ===== COMPILED SASS (sm_100) =====

	.target	sm_100

	.elftype	@"ET_EXEC"


//--------------------- .note.nv.tkinfo           --------------------------
	.section	.note.nv.tkinfo,"",@"SHT_NOTE"
	.sectionflags	@"SHF_NOTE_NV_TKINFO"
	.tkinfo
        /*0018*/ 	.word	0x00000002
        /*0030*/ 	.string	""
        /*0030*/ 	.string	"ptxas"
        /*0030*/ 	.string	"Cuda compilation tools, release 13.0, V13.0.88"
        /*0030*/ 	.string	"Build cuda_13.0.r13.0/compiler.36424714_0"
        /*0030*/ 	.string	"-arch sm_100 -m 64 "



//--------------------- .note.nv.cuinfo           --------------------------
	.section	.note.nv.cuinfo,"",@"SHT_NOTE"
	.sectionflags	@"SHF_NOTE_NV_CUINFO"
        /*0018*/ 	.short	0x0002
        /*001a*/ 	.short	0x0064
        /*001c*/ 	.short	0x0082
	.zero		2


//--------------------- .nv.info                  --------------------------
	.section	.nv.info,"",@"SHT_CUDA_INFO"
	.align	4


	//----- nvinfo : EIATTR_REGCOUNT
	.align		4
        /*0000*/ 	.byte	0x04, 0x2f
        /*0002*/ 	.short	(.L_1 - .L_0)
	.align		4
.L_0:
        /*0004*/ 	.word	index@(main0)
        /*0008*/ 	.word	0x0000000e


	//----- nvinfo : EIATTR_FRAME_SIZE
	.align		4
.L_1:
        /*000c*/ 	.byte	0x04, 0x11
        /*000e*/ 	.short	(.L_3 - .L_2)
	.align		4
.L_2:
        /*0010*/ 	.word	index@(main0)
        /*0014*/ 	.word	0x00000000


	//----- nvinfo : EIATTR_MIN_STACK_SIZE
	.align		4
.L_3:
        /*0018*/ 	.byte	0x04, 0x12
        /*001a*/ 	.short	(.L_5 - .L_4)
	.align		4
.L_4:
        /*001c*/ 	.word	index@(main0)
        /*0020*/ 	.word	0x00000000
.L_5:


//--------------------- .nv.compat                --------------------------
	.section	.nv.compat,"",@"SHT_CUDA_COMPAT_INFO"
	.align	4
        /*0000*/ 	.byte	0x02, 0x09, 0x00, 0x00, 0x02, 0x02, 0x01, 0x00, 0x02, 0x05, 0x05, 0x00, 0x03, 0x07, 0x01, 0x01
        /*0010*/ 	.byte	0x02, 0x03, 0x00, 0x00, 0x02, 0x06, 0x01, 0x00, 0x04, 0x0b, 0x08, 0x00, 0x09, 0x00, 0x00, 0x00
        /*0020*/ 	.byte	0x00, 0x00, 0x00, 0x00


//--------------------- .nv.info.main0            --------------------------
	.section	.nv.info.main0,"",@"SHT_CUDA_INFO"
	.sectionflags	@""
	.align	4


	//----- nvinfo : EIATTR_CUDA_API_VERSION
	.align		4
        /*0000*/ 	.byte	0x04, 0x37
        /*0002*/ 	.short	(.L_7 - .L_6)
.L_6:
        /*0004*/ 	.word	0x00000082


	//----- nvinfo : EIATTR_KPARAM_INFO
	.align		4
.L_7:
        /*0008*/ 	.byte	0x04, 0x17
        /*000a*/ 	.short	(.L_9 - .L_8)
.L_8:
        /*000c*/ 	.word	0x00000000
        /*0010*/ 	.short	0x0003
        /*0012*/ 	.short	0x0018
        /*0014*/ 	.byte	0x00, 0xf5, 0x21, 0x00


	//----- nvinfo : EIATTR_KPARAM_INFO
	.align		4
.L_9:
        /*0018*/ 	.byte	0x04, 0x17
        /*001a*/ 	.short	(.L_11 - .L_10)
.L_10:
        /*001c*/ 	.word	0x00000000
        /*0020*/ 	.short	0x0002
        /*0022*/ 	.short	0x0010
        /*0024*/ 	.byte	0x00, 0xf5, 0x21, 0x00


	//----- nvinfo : EIATTR_KPARAM_INFO
	.align		4
.L_11:
        /*0028*/ 	.byte	0x04, 0x17
        /*002a*/ 	.short	(.L_13 - .L_12)
.L_12:
        /*002c*/ 	.word	0x00000000
        /*0030*/ 	.short	0x0001
        /*0032*/ 	.short	0x0008
        /*0034*/ 	.byte	0x00, 0xf5, 0x21, 0x00


	//----- nvinfo : EIATTR_KPARAM_INFO
	.align		4
.L_13:
        /*0038*/ 	.byte	0x04, 0x17
        /*003a*/ 	.short	(.L_15 - .L_14)
.L_14:
        /*003c*/ 	.word	0x00000000
        /*0040*/ 	.short	0x0000
        /*0042*/ 	.short	0x0000
        /*0044*/ 	.byte	0x00, 0xf5, 0x21, 0x00


	//----- nvinfo : EIATTR_SPARSE_MMA_MASK
	.align		4
.L_15:
        /*0048*/ 	.byte	0x03, 0x50
        /*004a*/ 	.short	0x0000


	//----- nvinfo : EIATTR_MAXREG_COUNT
	.align		4
        /*004c*/ 	.byte	0x03, 0x1b
        /*004e*/ 	.short	0x00ff


	//----- nvinfo : EIATTR_MERCURY_ISA_VERSION
	.align		4
        /*0050*/ 	.byte	0x03, 0x5f
        /*0052*/ 	.short	0x0101


	//----- nvinfo : EIATTR_VRC_CTA_INIT_COUNT
	.align		4
        /*0054*/ 	.byte	0x02, 0x4a
	.zero		1
	.zero		1


	//----- nvinfo : EIATTR_EXIT_INSTR_OFFSETS
	.align		4
        /*0058*/ 	.byte	0x04, 0x1c
        /*005a*/ 	.short	(.L_17 - .L_16)


	//   ....[0]....
.L_16:
        /*005c*/ 	.word	0x000000e0


	//----- nvinfo : EIATTR_CBANK_PARAM_SIZE
	.align		4
.L_17:
        /*0060*/ 	.byte	0x03, 0x19
        /*0062*/ 	.short	0x0020


	//----- nvinfo : EIATTR_PARAM_CBANK
	.align		4
        /*0064*/ 	.byte	0x04, 0x0a
        /*0066*/ 	.short	(.L_19 - .L_18)
	.align		4
.L_18:
        /*0068*/ 	.word	index@(.nv.constant0.main0)
        /*006c*/ 	.short	0x0380
        /*006e*/ 	.short	0x0020


	//----- nvinfo : EIATTR_SW_WAR
	.align		4
.L_19:
        /*0070*/ 	.byte	0x04, 0x36
        /*0072*/ 	.short	(.L_21 - .L_20)
.L_20:
        /*0074*/ 	.word	0x00000008
.L_21:


//--------------------- .nv.callgraph             --------------------------
	.section	.nv.callgraph,"",@"SHT_CUDA_CALLGRAPH"
	.align	4
	.sectionentsize	8
	.align		4
        /*0000*/ 	.word	0x00000000
	.align		4
        /*0004*/ 	.word	0xffffffff
	.align		4
        /*0008*/ 	.word	0x00000000
	.align		4
        /*000c*/ 	.word	0xfffffffe
	.align		4
        /*0010*/ 	.word	0x00000000
	.align		4
        /*0014*/ 	.word	0xfffffffd
	.align		4
        /*0018*/ 	.word	0x00000000
	.align		4
        /*001c*/ 	.word	0xfffffffc


//--------------------- .text.main0               --------------------------
	.section	.text.main0,"ax",@progbits
	.align	128
        .global         main0
        .type           main0,@function
        .size           main0,(.L_x_1 - main0)
        .other          main0,@"STO_CUDA_ENTRY STV_DEFAULT"
main0:
.text.main0:
[----:B------:R-:W-:Y:S08]  /*0000*/  LDC R1, c[0x0][0x37c] ;  /* 0x0000df00ff017b82 */ /* 0x000ff00000000800 */
[----:B------:R-:W0:Y:S01]  /*0010*/  LDC.64 R2, c[0x0][0x390] ;  /* 0x0000e400ff027b82 */ /* 0x000e220000000a00 */
[----:B------:R-:W0:Y:S07]  /*0020*/  LDCU.64 UR4, c[0x0][0x358] ;  /* 0x00006b00ff0477ac */ /* 0x000e2e0008000a00 */
[----:B------:R-:W1:Y:S01]  /*0030*/  LDC.64 R4, c[0x0][0x398] ;  /* 0x0000e600ff047b82 */ /* 0x000e620000000a00 */
[----:B------:R-:W2:Y:S07]  /*0040*/  S2R R0, SR_TID.X ;  /* 0x0000000000007919 */ /* 0x000eae0000002100 */
[----:B------:R-:W2:Y:S01]  /*0050*/  S2UR UR6, SR_CTAID.X ;  /* 0x00000000000679c3 */ /* 0x000ea20000002500 */
[----:B0-----:R-:W3:Y:S07]  /*0060*/  LDG.E R2, desc[UR4][R2.64] ;  /* 0x0000000402027981 */ /* 0x001eee000c1e1900 */
[----:B------:R-:W2:Y:S01]  /*0070*/  LDC R9, c[0x0][0x360] ;  /* 0x0000d800ff097b82 */ /* 0x000ea20000000800 */
[----:B-1----:R-:W3:Y:S07]  /*0080*/  LDG.E R5, desc[UR4][R4.64] ;  /* 0x0000000404057981 */ /* 0x002eee000c1e1900 */
[----:B------:R-:W0:Y:S01]  /*0090*/  LDC.64 R6, c[0x0][0x380] ;  /* 0x0000e000ff067b82 */ /* 0x000e220000000a00 */
[----:B--2---:R-:W-:-:S04]  /*00a0*/  IMAD R9, R9, UR6, R0 ;  /* 0x0000000609097c24 */ /* 0x004fc8000f8e0200 */
[----:B0-----:R-:W-:Y:S01]  /*00b0*/  IMAD.WIDE R6, R9, 0x4, R6 ;  /* 0x0000000409067825 */ /* 0x001fe200078e0206 */
[----:B---3--:R-:W-:-:S05]  /*00c0*/  IADD3 R11, PT, PT, R2, R5, RZ ;  /* 0x00000005020b7210 */ /* 0x008fca0007ffe0ff */
[----:B------:R-:W-:Y:S01]  /*00d0*/  STG.E desc[UR4][R6.64], R11 ;  /* 0x0000000b06007986 */ /* 0x000fe2000c101904 */
[----:B------:R-:W-:Y:S05]  /*00e0*/  EXIT ;  /* 0x000000000000794d */ /* 0x000fea0003800000 */
.L_x_0:
[----:B------:R-:W-:-:S00]  /*00f0*/  BRA `(.L_x_0) ;  /* 0xfffffffc00fc7947 */ /* 0x000fc0000383ffff */
[----:B------:R-:W-:-:S00]  /*0100*/  NOP ;  /* 0x0000000000007918 */ /* 0x000fc00000000000 */
[----:B------:R-:W-:-:S00]  /*0110*/  NOP ;  /* 0x0000000000007918 */ /* 0x000fc00000000000 */
[----:B------:R-:W-:-:S00]  /*0120*/  NOP ;  /* 0x0000000000007918 */ /* 0x000fc00000000000 */
[----:B------:R-:W-:-:S00]  /*0130*/  NOP ;  /* 0x0000000000007918 */ /* 0x000fc00000000000 */
[----:B------:R-:W-:-:S00]  /*0140*/  NOP ;  /* 0x0000000000007918 */ /* 0x000fc00000000000 */
[----:B------:R-:W-:-:S00]  /*0150*/  NOP ;  /* 0x0000000000007918 */ /* 0x000fc00000000000 */
[----:B------:R-:W-:-:S00]  /*0160*/  NOP ;  /* 0x0000000000007918 */ /* 0x000fc00000000000 */
[----:B------:R-:W-:-:S00]  /*0170*/  NOP ;  /* 0x0000000000007918 */ /* 0x000fc00000000000 */
.L_x_1:


//--------------------- .nv.shared.reserved.0     --------------------------
	.section	.nv.shared.reserved.0,"aw",@nobits
	.weak		__nv_reservedSMEM_offset_0_alias
	.size		__nv_reservedSMEM_offset_0_alias, 0, 64
	.other		__nv_reservedSMEM_offset_0_alias,@"STO_CUDA_RESERVED_SHARED STV_DEFAULT"
__nv_reservedSMEM_offset_0_alias:
	.zero		0
	.zero		64


//--------------------- .nv.constant0.main0       --------------------------
	.section	.nv.constant0.main0,"a",@progbits
	.sectionflags	@""
	.align	4
.nv.constant0.main0:
	.zero		928


//--------------------- SYMBOLS --------------------------

	.type		.nv.reservedSmem.offset0,@object
	.size		.nv.reservedSmem.offset0,0x4
